//
// Generated by NVIDIA NVVM Compiler
//
// Compiler Build ID: CL-36424714
// Cuda compilation tools, release 13.0, V13.0.88
// Based on NVVM 20.0.0
//

.version 9.0
.target sm_100
.address_size 64

	// .globl	_Z6kernelv
.extern .func  (.param .b32 func_retval0) vprintf
(
	.param .b64 vprintf_param_0,
	.param .b64 vprintf_param_1
)
;
.global .align 4 .u32 cuda_x = 1;
.global .align 4 .b8 cuda_y[8];
.global .align 1 .b8 $str[23] = {99, 117, 100, 97, 95, 121, 49, 61, 37, 100, 44, 99, 117, 100, 97, 95, 121, 50, 61, 37, 100, 10};

.visible .entry _Z6kernelv()
{
	.local .align 8 .b8 	__local_depot0[8];
	.reg .b64 	%SP;
	.reg .b64 	%SPL;
	.reg .b32 	%r<8>;
	.reg .b64 	%rd<5>;

	mov.u64 	%SPL, __local_depot0;
	cvta.local.u64 	%SP, %SPL;
	add.u64 	%rd1, %SP, 0;
	add.u64 	%rd2, %SPL, 0;
	ld.global.u32 	%r1, [cuda_x];
	ld.global.u32 	%r2, [cuda_y];
	add.s32 	%r3, %r2, %r1;
	st.global.u32 	[cuda_y], %r3;
	ld.global.u32 	%r4, [cuda_y+4];
	add.s32 	%r5, %r4, %r1;
	st.global.u32 	[cuda_y+4], %r5;
	st.local.v2.u32 	[%rd2], {%r3, %r5};
	mov.u64 	%rd3, $str;
	cvta.global.u64 	%rd4, %rd3;
	{ // callseq 0, 0
	.param .b64 param0;
	st.param.b64 	[param0], %rd4;
	.param .b64 param1;
	st.param.b64 	[param1], %rd1;
	.param .b32 retval0;
	call.uni (retval0), 
	vprintf, 
	(
	param0, 
	param1
	);
	ld.param.b32 	%r6, [retval0];
	} // callseq 0
	ret;

}


// ===== COMPILED SASS (sm_100) =====

	.target	sm_100

	.elftype	@"ET_EXEC"


//--------------------- .note.nv.tkinfo           --------------------------
	.section	.note.nv.tkinfo,"",@"SHT_NOTE"
	.sectionflags	@"SHF_NOTE_NV_TKINFO"
	.tkinfo
        /*0018*/ 	.word	0x00000002
        /*0030*/ 	.string	""
        /*0030*/ 	.string	"ptxas"
        /*0030*/ 	.string	"Cuda compilation tools, release 13.0, V13.0.88"
        /*0030*/ 	.string	"Build cuda_13.0.r13.0/compiler.36424714_0"
        /*0030*/ 	.string	"-arch sm_100 -m 64 "



//--------------------- .note.nv.cuinfo           --------------------------
	.section	.note.nv.cuinfo,"",@"SHT_NOTE"
	.sectionflags	@"SHF_NOTE_NV_CUINFO"
        /*0018*/ 	.short	0x0002
        /*001a*/ 	.short	0x0064
        /*001c*/ 	.short	0x0082
	.zero		2


//--------------------- .nv.info                  --------------------------
	.section	.nv.info,"",@"SHT_CUDA_INFO"
	.align	4


	//----- nvinfo : EIATTR_REGCOUNT
	.align		4
        /*0000*/ 	.byte	0x04, 0x2f
        /*0002*/ 	.short	(.L_4 - .L_3)
	.align		4
.L_3:
        /*0004*/ 	.word	index@(_Z6kernelv)
        /*0008*/ 	.word	0x00000018


	//----- nvinfo : EIATTR_FRAME_SIZE
	.align		4
.L_4:
        /*000c*/ 	.byte	0x04, 0x11
        /*000e*/ 	.short	(.L_6 - .L_5)
	.align		4
.L_5:
        /*0010*/ 	.word	index@(_Z6kernelv)
        /*0014*/ 	.word	0x00000008


	//----- nvinfo : EIATTR_MIN_STACK_SIZE
	.align		4
.L_6:
        /*0018*/ 	.byte	0x04, 0x12
        /*001a*/ 	.short	(.L_8 - .L_7)
	.align		4
.L_7:
        /*001c*/ 	.word	index@(_Z6kernelv)
        /*0020*/ 	.word	0x00000008
.L_8:


//--------------------- .nv.compat                --------------------------
	.section	.nv.compat,"",@"SHT_CUDA_COMPAT_INFO"
	.align	4
        /*0000*/ 	.byte	0x02, 0x09, 0x00, 0x00, 0x02, 0x02, 0x01, 0x00, 0x02, 0x05, 0x05, 0x00, 0x03, 0x07, 0x01, 0x01
        /*0010*/ 	.byte	0x02, 0x03, 0x00, 0x00, 0x02, 0x06, 0x01, 0x00, 0x04, 0x0b, 0x08, 0x00, 0x09, 0x00, 0x00, 0x00
        /*0020*/ 	.byte	0x00, 0x00, 0x00, 0x00


//--------------------- .nv.info._Z6kernelv       --------------------------
	.section	.nv.info._Z6kernelv,"",@"SHT_CUDA_INFO"
	.sectionflags	@""
	.align	4


	//----- nvinfo : EIATTR_CUDA_API_VERSION
	.align		4
        /*0000*/ 	.byte	0x04, 0x37
        /*0002*/ 	.short	(.L_10 - .L_9)
.L_9:
        /*0004*/ 	.word	0x00000082


	//----- nvinfo : EIATTR_SPARSE_MMA_MASK
	.align		4
.L_10:
        /*0008*/ 	.byte	0x03, 0x50
        /*000a*/ 	.short	0x0000


	//----- nvinfo : EIATTR_MAXREG_COUNT
	.align		4
        /*000c*/ 	.byte	0x03, 0x1b
        /*000e*/ 	.short	0x00ff


	//----- nvinfo : EIATTR_EXTERNS
	.align		4
        /*0010*/ 	.byte	0x04, 0x0f
        /*0012*/ 	.short	(.L_12 - .L_11)


	//   ....[0]....
	.align		4
.L_11:
        /*0014*/ 	.word	index@(vprintf)


	//----- nvinfo : EIATTR_MERCURY_ISA_VERSION
	.align		4
.L_12:
        /*0018*/ 	.byte	0x03, 0x5f
        /*001a*/ 	.short	0x0101


	//----- nvinfo : EIATTR_VRC_CTA_INIT_COUNT
	.align		4
        /*001c*/ 	.byte	0x02, 0x4a
	.zero		1
	.zero		1


	//----- nvinfo : EIATTR_SYSCALL_OFFSETS
	.align		4
        /*0020*/ 	.byte	0x04, 0x46
        /*0022*/ 	.short	(.L_14 - .L_13)


	//   ....[0]....
.L_13:
        /*0024*/ 	.word	0x00000170


	//----- nvinfo : EIATTR_EXIT_INSTR_OFFSETS
	.align		4
.L_14:
        /*0028*/ 	.byte	0x04, 0x1c
        /*002a*/ 	.short	(.L_16 - .L_15)


	//   ....[0]....
.L_15:
        /*002c*/ 	.word	0x00000180


	//----- nvinfo : EIATTR_SW_WAR
	.align		4
.L_16:
        /*0030*/ 	.byte	0x04, 0x36
        /*0032*/ 	.short	(.L_18 - .L_17)
.L_17:
        /*0034*/ 	.word	0x00000008
.L_18:


//--------------------- .nv.callgraph             --------------------------
	.section	.nv.callgraph,"",@"SHT_CUDA_CALLGRAPH"
	.align	4
	.sectionentsize	8
	.align		4
        /*0000*/ 	.word	0x00000000
	.align		4
        /*0004*/ 	.word	0xffffffff
	.align		4
        /*0008*/ 	.word	index@(_Z6kernelv)
	.align		4
        /*000c*/ 	.word	index@(vprintf)
	.align		4
        /*0010*/ 	.word	0x00000000
	.align		4
        /*0014*/ 	.word	0xfffffffe
	.align		4
        /*0018*/ 	.word	0x00000000
	.align		4
        /*001c*/ 	.word	0xfffffffd
	.align		4
        /*0020*/ 	.word	0x00000000
	.align		4
        /*0024*/ 	.word	0xfffffffc


//--------------------- .nv.constant4             --------------------------
	.section	.nv.constant4,"a",@progbits
	.align	8
	.align		8
.nv.constant4:
        /*0000*/ 	.dword	vprintf
	.align		8
        /*0008*/ 	.dword	cuda_x
	.align		8
        /*0010*/ 	.dword	cuda_y
	.align		8
        /*0018*/ 	.dword	$str


//--------------------- .text._Z6kernelv          --------------------------
	.section	.text._Z6kernelv,"ax",@progbits
	.align	128
        .global         _Z6kernelv
        .type           _Z6kernelv,@function
        .size           _Z6kernelv,(.L_x_2 - _Z6kernelv)
        .other          _Z6kernelv,@"STO_CUDA_ENTRY STV_DEFAULT"
_Z6kernelv:
.text._Z6kernelv:
[----:B------:R-:W0:Y:S08]  /*0000*/  LDC R1, c[0x0][0x37c] ;  /* 0x0000df00ff017b82 */ /* 0x000e300000000800 */
[----:B------:R-:W1:Y:S01]  /*0010*/  LDC.64 R4, c[0x4][0x8] ;  /* 0x01000200ff047b82 */ /* 0x000e620000000a00 */
[----:B------:R-:W1:Y:S01]  /*0020*/  LDCU.64 UR4, c[0x0][0x358] ;  /* 0x00006b00ff0477ac */ /* 0x000e620008000a00 */
[----:B0-----:R-:W-:-:S06]  /*0030*/  VIADD R1, R1, 0xfffffff8 ;  /* 0xfffffff801017836 */ /* 0x001fcc0000000000 */
[----:B------:R-:W0:Y:S01]  /*0040*/  LDC.64 R2, c[0x4][0x10] ;  /* 0x01000400ff027b82 */ /* 0x000e220000000a00 */
[----:B------:R-:W-:Y:S01]  /*0050*/  MOV R0, 0x0 ;  /* 0x0000000000007802 */ /* 0x000fe20000000f00 */
[----:B------:R-:W2:Y:S01]  /*0060*/  LDCU UR6, c[0x0][0x2f8] ;  /* 0x00005f00ff0677ac */ /* 0x000ea20008000800 */
[----:B------:R-:W3:Y:S01]  /*0070*/  LDCU.64 UR8, c[0x4][0x18] ;  /* 0x01000300ff0877ac */ /* 0x000ee20008000a00 */
[----:B-1----:R3:W4:Y:S04]  /*0080*/  LDG.E R4, desc[UR4][R4.64] ;  /* 0x0000000404047981 */ /* 0x002728000c1e1900 */
[----:B0-----:R-:W4:Y:S04]  /*0090*/  LDG.E R7, desc[UR4][R2.64] ;  /* 0x0000000402077981 */ /* 0x001f28000c1e1900 */
[----:B------:R-:W5:Y:S01]  /*00a0*/  LDG.E R9, desc[UR4][R2.64+0x4] ;  /* 0x0000040402097981 */ /* 0x000f62000c1e1900 */
[----:B------:R0:W1:Y:S01]  /*00b0*/  LDC.64 R10, c[0x4][R0] ;  /* 0x01000000000a7b82 */ /* 0x0000620000000a00 */
[----:B--2---:R-:W-:-:S02]  /*00c0*/  IADD3 R6, P0, PT, R1, UR6, RZ ;  /* 0x0000000601067c10 */ /* 0x004fc4000ff1e0ff */
[----:B---3--:R-:W-:Y:S01]  /*00d0*/  MOV R5, UR9 ;  /* 0x0000000900057c02 */ /* 0x008fe20008000f00 */
[C---:B----4-:R-:W-:Y:S01]  /*00e0*/  IMAD.IADD R8, R4.reuse, 0x1, R7 ;  /* 0x0000000104087824 */ /* 0x050fe200078e0207 */
[----:B-----5:R-:W-:-:S04]  /*00f0*/  IADD3 R9, PT, PT, R4, R9, RZ ;  /* 0x0000000904097210 */ /* 0x020fc80007ffe0ff */
[----:B------:R0:W-:Y:S01]  /*0100*/  STG.E desc[UR4][R2.64], R8 ;  /* 0x0000000802007986 */ /* 0x0001e2000c101904 */
[----:B------:R-:W-:-:S03]  /*0110*/  IMAD.U32 R4, RZ, RZ, UR8 ;  /* 0x00000008ff047e24 */ /* 0x000fc6000f8e00ff */
[----:B------:R0:W-:Y:S04]  /*0120*/  STL.64 [R1], R8 ;  /* 0x0000000801007387 */ /* 0x0001e80000100a00 */
[----:B------:R0:W-:Y:S01]  /*0130*/  STG.E desc[UR4][R2.64+0x4], R9 ;  /* 0x0000040902007986 */ /* 0x0001e2000c101904 */
[----:B------:R-:W2:Y:S02]  /*0140*/  LDCU UR4, c[0x0][0x2fc] ;  /* 0x00005f80ff0477ac */ /* 0x000ea40008000800 */
[----:B012---:R-:W-:-:S07]  /*0150*/  IMAD.X R7, RZ, RZ, UR4, P0 ;  /* 0x00000004ff077e24 */ /* 0x007fce00080e06ff */
[----:B------:R-:W-:-:S07]  /*0160*/  LEPC R20, `(.L_x_0) ;  /* 0x000000001014794e */ /* 0x000fce0000000000 */
[----:B------:R-:W-:Y:S05]  /*0170*/  CALL.ABS.NOINC R10 ;  /* 0x000000000a007343 */ /* 0x000fea0003c00000 */
.L_x_0:
[----:B------:R-:W-:Y:S05]  /*0180*/  EXIT ;  /* 0x000000000000794d */ /* 0x000fea0003800000 */
.L_x_1:
[----:B------:R-:W-:-:S00]  /*0190*/  BRA `(.L_x_1) ;  /* 0xfffffffc00fc7947 */ /* 0x000fc0000383ffff */
[----:B------:R-:W-:-:S00]  /*01a0*/  NOP ;  /* 0x0000000000007918 */ /* 0x000fc00000000000 */
        /* <DEDUP_REMOVED lines=13> */
.L_x_2:


//--------------------- .nv.global.init           --------------------------
	.section	.nv.global.init,"aw",@progbits
	.align	4
.nv.global.init:
	.type		cuda_x,@object
	.size		cuda_x,($str - cuda_x)
cuda_x:
        /*0000*/ 	.byte	0x01, 0x00, 0x00, 0x00
	.type		$str,@object
	.size		$str,(.L_2 - $str)
$str:
        /*0004*/ 	.byte	0x63, 0x75, 0x64, 0x61, 0x5f, 0x79, 0x31, 0x3d, 0x25, 0x64, 0x2c, 0x63, 0x75, 0x64, 0x61, 0x5f
        /*0014*/ 	.byte	0x79, 0x32, 0x3d, 0x25, 0x64, 0x0a, 0x00
.L_2:


//--------------------- .nv.shared.reserved.0     --------------------------
	.section	.nv.shared.reserved.0,"aw",@nobits
	.weak		__nv_reservedSMEM_offset_0_alias
	.size		__nv_reservedSMEM_offset_0_alias, 0, 64
	.other		__nv_reservedSMEM_offset_0_alias,@"STO_CUDA_RESERVED_SHARED STV_DEFAULT"
__nv_reservedSMEM_offset_0_alias:
	.zero		0
	.zero		64


//--------------------- .nv.global                --------------------------
	.section	.nv.global,"aw",@nobits
	.align	4
.nv.global:
	.type		cuda_y,@object
	.size		cuda_y,(.L_1 - cuda_y)
cuda_y:
	.zero		8
.L_1:


//--------------------- .nv.constant0._Z6kernelv  --------------------------
	.section	.nv.constant0._Z6kernelv,"a",@progbits
	.sectionflags	@""
	.align	4
.nv.constant0._Z6kernelv:
	.zero		896


//--------------------- SYMBOLS --------------------------

	.type		.nv.reservedSmem.offset0,@object
	.size		.nv.reservedSmem.offset0,0x4
	.type		vprintf,@function
